	.headerflags	@"EF_CUDA_TEXMODE_UNIFIED EF_CUDA_64BIT_ADDRESS EF_CUDA_ACCELERATORS EF_CUDA_SM90 EF_CUDA_VIRTUAL_SM(EF_CUDA_SM90)"
	.elftype	@"ET_EXEC"


//--------------------- .nv.info                  --------------------------
	.section	.nv.info,"",@"SHT_CUDA_INFO"
	.align	4


	//----- nvinfo : EIATTR_REGCOUNT
	.align		4
        /*0000*/ 	.byte	0x04, 0x2f
        /*0002*/ 	.short	(.L_1 - .L_0)
	.align		4
.L_0:
        /*0004*/ 	.word	index@(triton_poi_fused_4)
        /*0008*/ 	.word	0x0000000d


	//----- nvinfo : EIATTR_MIN_STACK_SIZE
	.align		4
.L_1:
        /*000c*/ 	.byte	0x04, 0x12
        /*000e*/ 	.short	(.L_3 - .L_2)
	.align		4
.L_2:
        /*0010*/ 	.word	index@(triton_poi_fused_4)
        /*0014*/ 	.word	0x00000000


	//----- nvinfo : EIATTR_FRAME_SIZE
	.align		4
.L_3:
        /*0018*/ 	.byte	0x04, 0x11
        /*001a*/ 	.short	(.L_5 - .L_4)
	.align		4
.L_4:
        /*001c*/ 	.word	index@(triton_poi_fused_4)
        /*0020*/ 	.word	0x00000000


	//----- nvinfo : EIATTR_MIN_STACK_SIZE
	.align		4
.L_5:
        /*0024*/ 	.byte	0x04, 0x12
        /*0026*/ 	.short	(.L_7 - .L_6)
	.align		4
.L_6:
        /*0028*/ 	.word	index@(triton_poi_fused_4)
        /*002c*/ 	.word	0x00000000
.L_7:


//--------------------- .nv.info.triton_poi_fused_4 --------------------------
	.section	.nv.info.triton_poi_fused_4,"",@"SHT_CUDA_INFO"
	.sectionflags	@""
	.align	4


	//----- nvinfo : EIATTR_CUDA_API_VERSION
	.align		4
        /*0000*/ 	.byte	0x04, 0x37
        /*0002*/ 	.short	(.L_9 - .L_8)
.L_8:
        /*0004*/ 	.word	0x0000007c


	//----- nvinfo : EIATTR_KPARAM_INFO
	.align		4
.L_9:
        /*0008*/ 	.byte	0x04, 0x17
        /*000a*/ 	.short	(.L_11 - .L_10)
.L_10:
        /*000c*/ 	.word	0x00000000
        /*0010*/ 	.short	0x0003
        /*0012*/ 	.short	0x0014
        /*0014*/ 	.byte	0x00, 0xf0, 0x11, 0x00


	//----- nvinfo : EIATTR_KPARAM_INFO
	.align		4
.L_11:
        /*0018*/ 	.byte	0x04, 0x17
        /*001a*/ 	.short	(.L_13 - .L_12)
.L_12:
        /*001c*/ 	.word	0x00000000
        /*0020*/ 	.short	0x0002
        /*0022*/ 	.short	0x0010
        /*0024*/ 	.byte	0x00, 0xf0, 0x11, 0x00


	//----- nvinfo : EIATTR_KPARAM_INFO
	.align		4
.L_13:
        /*0028*/ 	.byte	0x04, 0x17
        /*002a*/ 	.short	(.L_15 - .L_14)
.L_14:
        /*002c*/ 	.word	0x00000000
        /*0030*/ 	.short	0x0001
        /*0032*/ 	.short	0x0008
        /*0034*/ 	.byte	0x00, 0xf4, 0x21, 0x00


	//----- nvinfo : EIATTR_KPARAM_INFO
	.align		4
.L_15:
        /*0038*/ 	.byte	0x04, 0x17
        /*003a*/ 	.short	(.L_17 - .L_16)
.L_16:
        /*003c*/ 	.word	0x00000000
        /*0040*/ 	.short	0x0000
        /*0042*/ 	.short	0x0000
        /*0044*/ 	.byte	0x00, 0xf4, 0x21, 0x00


	//----- nvinfo : EIATTR_SPARSE_MMA_MASK
	.align		4
.L_17:
        /*0048*/ 	.byte	0x03, 0x50
        /*004a*/ 	.short	0x0000


	//----- nvinfo : EIATTR_MAXREG_COUNT
	.align		4
        /*004c*/ 	.byte	0x03, 0x1b
        /*004e*/ 	.short	0x00ff


	//----- nvinfo : EIATTR_EXIT_INSTR_OFFSETS
	.align		4
        /*0050*/ 	.byte	0x04, 0x1c
        /*0052*/ 	.short	(.L_19 - .L_18)


	//   ....[0]....
.L_18:
        /*0054*/ 	.word	0x000002b0


	//   ....[1]....
        /*0058*/ 	.word	0x00000380


	//----- nvinfo : EIATTR_REQNTID
	.align		4
.L_19:
        /*005c*/ 	.byte	0x04, 0x10
        /*005e*/ 	.short	(.L_21 - .L_20)
.L_20:
        /*0060*/ 	.word	0x00000080
        /*0064*/ 	.word	0x00000001
        /*0068*/ 	.word	0x00000001


	//----- nvinfo : EIATTR_CBANK_PARAM_SIZE
	.align		4
.L_21:
        /*006c*/ 	.byte	0x03, 0x19
        /*006e*/ 	.short	0x0018


	//----- nvinfo : EIATTR_PARAM_CBANK
	.align		4
        /*0070*/ 	.byte	0x04, 0x0a
        /*0072*/ 	.short	(.L_23 - .L_22)
	.align		4
.L_22:
        /*0074*/ 	.word	index@(.nv.constant0.triton_poi_fused_4)
        /*0078*/ 	.short	0x0210
        /*007a*/ 	.short	0x0018


	//----- nvinfo : EIATTR_SW_WAR
	.align		4
.L_23:
        /*007c*/ 	.byte	0x04, 0x36
        /*007e*/ 	.short	(.L_25 - .L_24)
.L_24:
        /*0080*/ 	.word	0x00000008
.L_25:


//--------------------- .nv.callgraph             --------------------------
	.section	.nv.callgraph,"",@"SHT_CUDA_CALLGRAPH"
	.align	4
	.sectionentsize	8
	.align		4
        /*0000*/ 	.word	0x00000000
	.align		4
        /*0004*/ 	.word	0xffffffff
	.align		4
        /*0008*/ 	.word	0x00000000
	.align		4
        /*000c*/ 	.word	0xfffffffe
	.align		4
        /*0010*/ 	.word	0x00000000
	.align		4
        /*0014*/ 	.word	0xfffffffd
	.align		4
        /*0018*/ 	.word	0x00000000
	.align		4
        /*001c*/ 	.word	0xfffffffc


//--------------------- .text.triton_poi_fused_4  --------------------------
	.section	.text.triton_poi_fused_4,"ax",@progbits
	.sectionflags	@"SHF_BARRIERS=1"
	.align	128
        .global         triton_poi_fused_4
        .type           triton_poi_fused_4,@function
        .size           triton_poi_fused_4,(.L_x_1 - triton_poi_fused_4)
        .other          triton_poi_fused_4,@"STO_CUDA_ENTRY STV_DEFAULT"
triton_poi_fused_4:
.text.triton_poi_fused_4:
[----:B------:R-:W0:Y:S02]  /*0000*/  LDC R1, c[0x0][0x28] ;  /* 0x00000a00ff017b82 */ /* 0x000e240000000800 */
[----:B------:R-:W1:Y:S01]  /*0010*/  S2R R0, SR_TID.X ;  /* 0x0000000000007919 */ /* 0x000e620000002100 */
[----:B------:R-:W2:Y:S01]  /*0020*/  LDC.64 R2, c[0x0][0x210] ;  /* 0x00008400ff027b82 */ /* 0x000ea20000000a00 */
[----:B------:R-:W-:Y:S01]  /*0030*/  IMAD.MOV.U32 R10, RZ, RZ, RZ ;  /* 0x000000ffff0a7224 */ /* 0x000fe200078e00ff */
[----:B------:R-:W-:Y:S01]  /*0040*/  ULDC.64 UR6, c[0x0][0x208] ;  /* 0x0000820000067ab9 */ /* 0x000fe20000000a00 */
[----:B------:R-:W3:Y:S01]  /*0050*/  S2R R7, SR_CTAID.X ;  /* 0x0000000000077919 */ /* 0x000ee20000002500 */
[----:B------:R-:W4:Y:S01]  /*0060*/  S2R R6, SR_CTAID.Y ;  /* 0x0000000000067919 */ /* 0x000f220000002600 */
[----:B-1----:R-:W-:Y:S02]  /*0070*/  SHF.R.U32.HI R4, RZ, 0x1, R0 ;  /* 0x00000001ff047819 */ /* 0x002fe40000011600 */
[----:B------:R-:W-:Y:S02]  /*0080*/  LOP3.LUT R5, R0, 0x40, RZ, 0xc0, !PT ;  /* 0x0000004000057812 */ /* 0x000fe400078ec0ff */
[----:B------:R-:W-:Y:S01]  /*0090*/  SGXT.U32 R4, R4, 0x5 ;  /* 0x000000050404781a */ /* 0x000fe20000000000 */
[----:B---3--:R-:W-:Y:S01]  /*00a0*/  IMAD.SHL.U32 R7, R7, 0x2, RZ ;  /* 0x0000000207077824 */ /* 0x008fe200078e00ff */
[----:B------:R-:W-:-:S04]  /*00b0*/  SHF.R.U32.HI R5, RZ, 0x1, R5 ;  /* 0x00000001ff057819 */ /* 0x000fc80000011605 */
[----:B------:R-:W-:Y:S01]  /*00c0*/  LOP3.LUT R4, R4, R5, RZ, 0xfc, !PT ;  /* 0x0000000504047212 */ /* 0x000fe200078efcff */
[----:B----4-:R-:W-:Y:S01]  /*00d0*/  IMAD.SHL.U32 R5, R6, 0x40, RZ ;  /* 0x0000004006057824 */ /* 0x010fe200078e00ff */
[----:B------:R-:W-:-:S04]  /*00e0*/  LOP3.LUT R9, R7, 0x1, R0, 0xf8, !PT ;  /* 0x0000000107097812 */ /* 0x000fc800078ef800 */
[----:B------:R-:W-:Y:S02]  /*00f0*/  ISETP.GE.AND P0, PT, R9, 0x2, PT ;  /* 0x000000020900780c */ /* 0x000fe40003f06270 */
[----:B------:R-:W-:-:S04]  /*0100*/  LOP3.LUT R6, R4, R5, RZ, 0xfc, !PT ;  /* 0x0000000504067212 */ /* 0x000fc800078efcff */
[C---:B------:R-:W-:Y:S01]  /*0110*/  ISETP.LT.AND P0, PT, R6.reuse, 0x100, !P0 ;  /* 0x000001000600780c */ /* 0x040fe20004701270 */
[----:B------:R-:W-:-:S04]  /*0120*/  IMAD R9, R6, 0x2, R9 ;  /* 0x0000000206097824 */ /* 0x000fc800078e0209 */
[----:B--2---:R-:W-:-:S08]  /*0130*/  IMAD.WIDE R2, R9, 0x4, R2 ;  /* 0x0000000409027825 */ /* 0x004fd000078e0202 */
[----:B------:R1:W2:Y:S01]  /*0140*/  @P0 LDG.E.EL R10, desc[UR6][R2.64] ;  /* 0x00000006020a0981 */ /* 0x0002a2000c2e1900 */
[----:B------:R-:W3:Y:S01]  /*0150*/  S2UR UR5, SR_CgaCtaId ;  /* 0x00000000000579c3 */ /* 0x000ee20000008800 */
[----:B------:R-:W-:Y:S01]  /*0160*/  LOP3.LUT R6, R0, 0x1, RZ, 0xc0, !PT ;  /* 0x0000000100067812 */ /* 0x000fe200078ec0ff */
[----:B------:R-:W-:Y:S01]  /*0170*/  UMOV UR4, 0x400 ;  /* 0x0000040000047882 */ /* 0x000fe20000000000 */
[----:B------:R-:W-:Y:S01]  /*0180*/  IMAD.SHL.U32 R4, R4, 0x4, RZ ;  /* 0x0000000404047824 */ /* 0x000fe200078e00ff */
[----:B------:R-:W-:Y:S02]  /*0190*/  SHF.R.U32.HI R8, RZ, 0x6, R0 ;  /* 0x00000006ff087819 */ /* 0x000fe40000011600 */
[----:B------:R-:W-:Y:S01]  /*01a0*/  IMAD.SHL.U32 R9, R6, 0x100, RZ ;  /* 0x0000010006097824 */ /* 0x000fe200078e00ff */
[----:B------:R-:W-:Y:S02]  /*01b0*/  LOP3.LUT R5, R5, 0x3f, R0, 0xf8, !PT ;  /* 0x0000003f05057812 */ /* 0x000fe400078ef800 */
[----:B------:R-:W-:-:S02]  /*01c0*/  SGXT.U32 R8, R8, 0x1 ;  /* 0x000000010808781a */ /* 0x000fc40000000000 */
[----:B------:R-:W-:Y:S02]  /*01d0*/  LOP3.LUT R9, R9, R4, RZ, 0xfc, !PT ;  /* 0x0000000409097212 */ /* 0x000fe400078efcff */
[----:B------:R-:W-:Y:S02]  /*01e0*/  LOP3.LUT R8, R7, R8, RZ, 0xfc, !PT ;  /* 0x0000000807087212 */ /* 0x000fe400078efcff */
[----:B-1----:R-:W-:Y:S02]  /*01f0*/  SHF.R.U32.HI R2, RZ, 0x4, R0 ;  /* 0x00000004ff027819 */ /* 0x002fe40000011600 */
[----:B------:R-:W-:Y:S02]  /*0200*/  ISETP.GE.AND P0, PT, R8, 0x2, PT ;  /* 0x000000020800780c */ /* 0x000fe40003f06270 */
[----:B------:R-:W-:Y:S02]  /*0210*/  LOP3.LUT R2, R2, 0x4, RZ, 0xc0, !PT ;  /* 0x0000000402027812 */ /* 0x000fe400078ec0ff */
[----:B------:R-:W-:-:S02]  /*0220*/  ISETP.LT.AND P0, PT, R5, 0x100, !P0 ;  /* 0x000001000500780c */ /* 0x000fc40004701270 */
[----:B------:R-:W-:Y:S01]  /*0230*/  LOP3.LUT R0, R0, 0x7f, RZ, 0xc0, !PT ;  /* 0x0000007f00007812 */ /* 0x000fe200078ec0ff */
[----:B---3--:R-:W-:-:S06]  /*0240*/  UPRMT UR4, UR5, 0x654, UR4 ;  /* 0x0000065405047896 */ /* 0x008fcc0008000004 */
[----:B------:R-:W-:Y:S01]  /*0250*/  LEA R6, R6, UR4, 0x2 ;  /* 0x0000000406067c11 */ /* 0x000fe2000f8e10ff */
[----:B------:R-:W-:-:S04]  /*0260*/  VIADD R3, R2, UR4 ;  /* 0x0000000402037c36 */ /* 0x000fc80008000000 */
[----:B------:R-:W-:Y:S02]  /*0270*/  IMAD.IADD R9, R6, 0x1, R9 ;  /* 0x0000000106097824 */ /* 0x000fe400078e0209 */
[----:B------:R-:W-:-:S03]  /*0280*/  IMAD R6, R0, 0x4, R3 ;  /* 0x0000000400067824 */ /* 0x000fc600078e0203 */
[----:B--2---:R1:W-:Y:S01]  /*0290*/  STS [R9], R10 ;  /* 0x0000000a09007388 */ /* 0x0043e20000000800 */
[----:B------:R-:W-:Y:S06]  /*02a0*/  BAR.SYNC.DEFER_BLOCKING 0x0 ;  /* 0x0000000000007b1d */ /* 0x000fec0000010000 */
[----:B-1----:R-:W-:Y:S05]  /*02b0*/  @!P0 EXIT ;  /* 0x000000000000894d */ /* 0x002fea0003800000 */
[----:B------:R-:W0:Y:S01]  /*02c0*/  LDS R7, [R6] ;  /* 0x0000000006077984 */ /* 0x000e220000000800 */
[----:B------:R-:W-:Y:S01]  /*02d0*/  SHF.R.S32.HI R0, RZ, 0x1f, R5 ;  /* 0x0000001fff007819 */ /* 0x000fe20000011405 */
[----:B------:R-:W1:Y:S03]  /*02e0*/  LDC.64 R2, c[0x0][0x218] ;  /* 0x00008600ff027b82 */ /* 0x000e660000000a00 */
[----:B------:R-:W-:-:S04]  /*02f0*/  LEA.HI R0, R0, R5, RZ, 0x4 ;  /* 0x0000000500007211 */ /* 0x000fc800078f20ff */
[C---:B------:R-:W-:Y:S01]  /*0300*/  LOP3.LUT R4, R0.reuse, 0xfffffff0, RZ, 0xc0, !PT ;  /* 0xfffffff000047812 */ /* 0x040fe200078ec0ff */
[----:B------:R-:W-:-:S04]  /*0310*/  IMAD.SHL.U32 R0, R0, 0x2, RZ ;  /* 0x0000000200007824 */ /* 0x000fc800078e00ff */
[----:B------:R-:W-:Y:S01]  /*0320*/  IMAD.IADD R5, R5, 0x1, -R4 ;  /* 0x0000000105057824 */ /* 0x000fe200078e0a04 */
[----:B------:R-:W-:-:S03]  /*0330*/  LOP3.LUT R0, R0, 0xffffffe0, RZ, 0xc0, !PT ;  /* 0xffffffe000007812 */ /* 0x000fc600078ec0ff */
[----:B------:R-:W-:-:S04]  /*0340*/  IMAD R5, R8, 0x10, R5 ;  /* 0x0000001008057824 */ /* 0x000fc800078e0205 */
[----:B------:R-:W-:-:S04]  /*0350*/  IMAD.IADD R5, R5, 0x1, R0 ;  /* 0x0000000105057824 */ /* 0x000fc800078e0200 */
[----:B-1----:R-:W-:-:S05]  /*0360*/  IMAD.WIDE R2, R5, 0x4, R2 ;  /* 0x0000000405027825 */ /* 0x002fca00078e0202 */
[----:B0-----:R-:W-:Y:S01]  /*0370*/  STG.E desc[UR6][R2.64], R7 ;  /* 0x0000000702007986 */ /* 0x001fe2000c101906 */
[----:B------:R-:W-:Y:S05]  /*0380*/  EXIT ;  /* 0x000000000000794d */ /* 0x000fea0003800000 */
.L_x_0:
[----:B------:R-:W-:-:S00]  /*0390*/  BRA `(.L_x_0) ;  /* 0xfffffffc00fc7947 */ /* 0x000fc0000383ffff */
[----:B------:R-:W-:-:S00]  /*03a0*/  NOP ;  /* 0x0000000000007918 */ /* 0x000fc00000000000 */
        /* <DEDUP_REMOVED lines=13> */
.L_x_1:


//--------------------- .nv.shared.triton_poi_fused_4 --------------------------
	.section	.nv.shared.triton_poi_fused_4,"aw",@nobits
	.sectionflags	@""
	.align	16
	.zero		1024


//--------------------- .nv.constant0.triton_poi_fused_4 --------------------------
	.section	.nv.constant0.triton_poi_fused_4,"a",@progbits
	.sectionflags	@""
	.align	4
.nv.constant0.triton_poi_fused_4:
	.zero		552
